//
// Generated by NVIDIA NVVM Compiler
//
// Compiler Build ID: CL-36424714
// Cuda compilation tools, release 13.0, V13.0.88
// Based on NVVM 20.0.0
//

.version 9.0
.target sm_100
.address_size 64

	// .globl	_Z11add_vectorsPiS_S_i

.visible .entry _Z11add_vectorsPiS_S_i(
	.param .u64 .ptr .align 1 _Z11add_vectorsPiS_S_i_param_0,
	.param .u64 .ptr .align 1 _Z11add_vectorsPiS_S_i_param_1,
	.param .u64 .ptr .align 1 _Z11add_vectorsPiS_S_i_param_2,
	.param .u32 _Z11add_vectorsPiS_S_i_param_3
)
{
	.reg .pred 	%p<2>;
	.reg .b32 	%r<9>;
	.reg .b64 	%rd<11>;

	ld.param.u64 	%rd1, [_Z11add_vectorsPiS_S_i_param_0];
	ld.param.u64 	%rd2, [_Z11add_vectorsPiS_S_i_param_1];
	ld.param.u64 	%rd3, [_Z11add_vectorsPiS_S_i_param_2];
	ld.param.u32 	%r2, [_Z11add_vectorsPiS_S_i_param_3];
	mov.u32 	%r3, %ctaid.x;
	mov.u32 	%r4, %ntid.x;
	mov.u32 	%r5, %tid.x;
	mad.lo.s32 	%r1, %r3, %r4, %r5;
	setp.ge.s32 	%p1, %r1, %r2;
	@%p1 bra 	$L__BB0_2;
	cvta.to.global.u64 	%rd4, %rd1;
	cvta.to.global.u64 	%rd5, %rd2;
	cvta.to.global.u64 	%rd6, %rd3;
	mul.wide.s32 	%rd7, %r1, 4;
	add.s64 	%rd8, %rd4, %rd7;
	ld.global.u32 	%r6, [%rd8];
	add.s64 	%rd9, %rd5, %rd7;
	ld.global.u32 	%r7, [%rd9];
	add.s32 	%r8, %r7, %r6;
	add.s64 	%rd10, %rd6, %rd7;
	st.global.u32 	[%rd10], %r8;
$L__BB0_2:
	ret;

}


// ===== COMPILED SASS (sm_100) =====

	.target	sm_100

	.elftype	@"ET_EXEC"


//--------------------- .note.nv.tkinfo           --------------------------
	.section	.note.nv.tkinfo,"",@"SHT_NOTE"
	.sectionflags	@"SHF_NOTE_NV_TKINFO"
	.tkinfo
        /*0018*/ 	.word	0x00000002
        /*0030*/ 	.string	""
        /*0030*/ 	.string	"ptxas"
        /*0030*/ 	.string	"Cuda compilation tools, release 13.0, V13.0.88"
        /*0030*/ 	.string	"Build cuda_13.0.r13.0/compiler.36424714_0"
        /*0030*/ 	.string	"-arch sm_100 -m 64 "



//--------------------- .note.nv.cuinfo           --------------------------
	.section	.note.nv.cuinfo,"",@"SHT_NOTE"
	.sectionflags	@"SHF_NOTE_NV_CUINFO"
        /*0018*/ 	.short	0x0002
        /*001a*/ 	.short	0x0064
        /*001c*/ 	.short	0x0082
	.zero		2


//--------------------- .nv.info                  --------------------------
	.section	.nv.info,"",@"SHT_CUDA_INFO"
	.align	4


	//----- nvinfo : EIATTR_REGCOUNT
	.align		4
        /*0000*/ 	.byte	0x04, 0x2f
        /*0002*/ 	.short	(.L_1 - .L_0)
	.align		4
.L_0:
        /*0004*/ 	.word	index@(_Z11add_vectorsPiS_S_i)
        /*0008*/ 	.word	0x0000000c


	//----- nvinfo : EIATTR_FRAME_SIZE
	.align		4
.L_1:
        /*000c*/ 	.byte	0x04, 0x11
        /*000e*/ 	.short	(.L_3 - .L_2)
	.align		4
.L_2:
        /*0010*/ 	.word	index@(_Z11add_vectorsPiS_S_i)
        /*0014*/ 	.word	0x00000000


	//----- nvinfo : EIATTR_MIN_STACK_SIZE
	.align		4
.L_3:
        /*0018*/ 	.byte	0x04, 0x12
        /*001a*/ 	.short	(.L_5 - .L_4)
	.align		4
.L_4:
        /*001c*/ 	.word	index@(_Z11add_vectorsPiS_S_i)
        /*0020*/ 	.word	0x00000000
.L_5:


//--------------------- .nv.compat                --------------------------
	.section	.nv.compat,"",@"SHT_CUDA_COMPAT_INFO"
	.align	4
        /*0000*/ 	.byte	0x02, 0x09, 0x00, 0x00, 0x02, 0x02, 0x01, 0x00, 0x02, 0x05, 0x05, 0x00, 0x03, 0x07, 0x01, 0x01
        /*0010*/ 	.byte	0x02, 0x03, 0x00, 0x00, 0x02, 0x06, 0x01, 0x00, 0x04, 0x0b, 0x08, 0x00, 0x09, 0x00, 0x00, 0x00
        /*0020*/ 	.byte	0x00, 0x00, 0x00, 0x00


//--------------------- .nv.info._Z11add_vectorsPiS_S_i --------------------------
	.section	.nv.info._Z11add_vectorsPiS_S_i,"",@"SHT_CUDA_INFO"
	.sectionflags	@""
	.align	4


	//----- nvinfo : EIATTR_CUDA_API_VERSION
	.align		4
        /*0000*/ 	.byte	0x04, 0x37
        /*0002*/ 	.short	(.L_7 - .L_6)
.L_6:
        /*0004*/ 	.word	0x00000082


	//----- nvinfo : EIATTR_KPARAM_INFO
	.align		4
.L_7:
        /*0008*/ 	.byte	0x04, 0x17
        /*000a*/ 	.short	(.L_9 - .L_8)
.L_8:
        /*000c*/ 	.word	0x00000000
        /*0010*/ 	.short	0x0003
        /*0012*/ 	.short	0x0018
        /*0014*/ 	.byte	0x00, 0xf0, 0x11, 0x00


	//----- nvinfo : EIATTR_KPARAM_INFO
	.align		4
.L_9:
        /*0018*/ 	.byte	0x04, 0x17
        /*001a*/ 	.short	(.L_11 - .L_10)
.L_10:
        /*001c*/ 	.word	0x00000000
        /*0020*/ 	.short	0x0002
        /*0022*/ 	.short	0x0010
        /*0024*/ 	.byte	0x00, 0xf5, 0x21, 0x00


	//----- nvinfo : EIATTR_KPARAM_INFO
	.align		4
.L_11:
        /*0028*/ 	.byte	0x04, 0x17
        /*002a*/ 	.short	(.L_13 - .L_12)
.L_12:
        /*002c*/ 	.word	0x00000000
        /*0030*/ 	.short	0x0001
        /*0032*/ 	.short	0x0008
        /*0034*/ 	.byte	0x00, 0xf5, 0x21, 0x00


	//----- nvinfo : EIATTR_KPARAM_INFO
	.align		4
.L_13:
        /*0038*/ 	.byte	0x04, 0x17
        /*003a*/ 	.short	(.L_15 - .L_14)
.L_14:
        /*003c*/ 	.word	0x00000000
        /*0040*/ 	.short	0x0000
        /*0042*/ 	.short	0x0000
        /*0044*/ 	.byte	0x00, 0xf5, 0x21, 0x00


	//----- nvinfo : EIATTR_SPARSE_MMA_MASK
	.align		4
.L_15:
        /*0048*/ 	.byte	0x03, 0x50
        /*004a*/ 	.short	0x0000


	//----- nvinfo : EIATTR_MAXREG_COUNT
	.align		4
        /*004c*/ 	.byte	0x03, 0x1b
        /*004e*/ 	.short	0x00ff


	//----- nvinfo : EIATTR_MERCURY_ISA_VERSION
	.align		4
        /*0050*/ 	.byte	0x03, 0x5f
        /*0052*/ 	.short	0x0101


	//----- nvinfo : EIATTR_VRC_CTA_INIT_COUNT
	.align		4
        /*0054*/ 	.byte	0x02, 0x4a
	.zero		1
	.zero		1


	//----- nvinfo : EIATTR_EXIT_INSTR_OFFSETS
	.align		4
        /*0058*/ 	.byte	0x04, 0x1c
        /*005a*/ 	.short	(.L_17 - .L_16)


	//   ....[0]....
.L_16:
        /*005c*/ 	.word	0x00000070


	//   ....[1]....
        /*0060*/ 	.word	0x00000130


	//----- nvinfo : EIATTR_CBANK_PARAM_SIZE
	.align		4
.L_17:
        /*0064*/ 	.byte	0x03, 0x19
        /*0066*/ 	.short	0x001c


	//----- nvinfo : EIATTR_PARAM_CBANK
	.align		4
        /*0068*/ 	.byte	0x04, 0x0a
        /*006a*/ 	.short	(.L_19 - .L_18)
	.align		4
.L_18:
        /*006c*/ 	.word	index@(.nv.constant0._Z11add_vectorsPiS_S_i)
        /*0070*/ 	.short	0x0380
        /*0072*/ 	.short	0x001c


	//----- nvinfo : EIATTR_SW_WAR
	.align		4
.L_19:
        /*0074*/ 	.byte	0x04, 0x36
        /*0076*/ 	.short	(.L_21 - .L_20)
.L_20:
        /*0078*/ 	.word	0x00000008
.L_21:


//--------------------- .nv.callgraph             --------------------------
	.section	.nv.callgraph,"",@"SHT_CUDA_CALLGRAPH"
	.align	4
	.sectionentsize	8
	.align		4
        /*0000*/ 	.word	0x00000000
	.align		4
        /*0004*/ 	.word	0xffffffff
	.align		4
        /*0008*/ 	.word	0x00000000
	.align		4
        /*000c*/ 	.word	0xfffffffe
	.align		4
        /*0010*/ 	.word	0x00000000
	.align		4
        /*0014*/ 	.word	0xfffffffd
	.align		4
        /*0018*/ 	.word	0x00000000
	.align		4
        /*001c*/ 	.word	0xfffffffc


//--------------------- .text._Z11add_vectorsPiS_S_i --------------------------
	.section	.text._Z11add_vectorsPiS_S_i,"ax",@progbits
	.align	128
        .global         _Z11add_vectorsPiS_S_i
        .type           _Z11add_vectorsPiS_S_i,@function
        .size           _Z11add_vectorsPiS_S_i,(.L_x_1 - _Z11add_vectorsPiS_S_i)
        .other          _Z11add_vectorsPiS_S_i,@"STO_CUDA_ENTRY STV_DEFAULT"
_Z11add_vectorsPiS_S_i:
.text._Z11add_vectorsPiS_S_i:
[----:B------:R-:W-:Y:S01]  /*0000*/  LDC R1, c[0x0][0x37c] ;  /* 0x0000df00ff017b82 */ /* 0x000fe20000000800 */
[----:B------:R-:W0:Y:S07]  /*0010*/  S2R R0, SR_TID.X ;  /* 0x0000000000007919 */ /* 0x000e2e0000002100 */
[----:B------:R-:W0:Y:S01]  /*0020*/  S2UR UR4, SR_CTAID.X ;  /* 0x00000000000479c3 */ /* 0x000e220000002500 */
[----:B------:R-:W1:Y:S07]  /*0030*/  LDCU UR5, c[0x0][0x398] ;  /* 0x00007300ff0577ac */ /* 0x000e6e0008000800 */
[----:B------:R-:W0:Y:S02]  /*0040*/  LDC R9, c[0x0][0x360] ;  /* 0x0000d800ff097b82 */ /* 0x000e240000000800 */
[----:B0-----:R-:W-:-:S05]  /*0050*/  IMAD R9, R9, UR4, R0 ;  /* 0x0000000409097c24 */ /* 0x001fca000f8e0200 */
[----:B-1----:R-:W-:-:S13]  /*0060*/  ISETP.GE.AND P0, PT, R9, UR5, PT ;  /* 0x0000000509007c0c */ /* 0x002fda000bf06270 */
[----:B------:R-:W-:Y:S05]  /*0070*/  @P0 EXIT ;  /* 0x000000000000094d */ /* 0x000fea0003800000 */
[----:B------:R-:W0:Y:S01]  /*0080*/  LDC.64 R2, c[0x0][0x380] ;  /* 0x0000e000ff027b82 */ /* 0x000e220000000a00 */
[----:B------:R-:W1:Y:S07]  /*0090*/  LDCU.64 UR4, c[0x0][0x358] ;  /* 0x00006b00ff0477ac */ /* 0x000e6e0008000a00 */
[----:B------:R-:W2:Y:S08]  /*00a0*/  LDC.64 R4, c[0x0][0x388] ;  /* 0x0000e200ff047b82 */ /* 0x000eb00000000a00 */
[----:B------:R-:W3:Y:S01]  /*00b0*/  LDC.64 R6, c[0x0][0x390] ;  /* 0x0000e400ff067b82 */ /* 0x000ee20000000a00 */
[----:B0-----:R-:W-:-:S06]  /*00c0*/  IMAD.WIDE R2, R9, 0x4, R2 ;  /* 0x0000000409027825 */ /* 0x001fcc00078e0202 */
[----:B-1----:R-:W4:Y:S01]  /*00d0*/  LDG.E R2, desc[UR4][R2.64] ;  /* 0x0000000402027981 */ /* 0x002f22000c1e1900 */
[----:B--2---:R-:W-:-:S06]  /*00e0*/  IMAD.WIDE R4, R9, 0x4, R4 ;  /* 0x0000000409047825 */ /* 0x004fcc00078e0204 */
[----:B------:R-:W4:Y:S01]  /*00f0*/  LDG.E R5, desc[UR4][R4.64] ;  /* 0x0000000404057981 */ /* 0x000f22000c1e1900 */
[----:B---3--:R-:W-:Y:S01]  /*0100*/  IMAD.WIDE R6, R9, 0x4, R6 ;  /* 0x0000000409067825 */ /* 0x008fe200078e0206 */
[----:B----4-:R-:W-:-:S05]  /*0110*/  IADD3 R9, PT, PT, R2, R5, RZ ;  /* 0x0000000502097210 */ /* 0x010fca0007ffe0ff */
[----:B------:R-:W-:Y:S01]  /*0120*/  STG.E desc[UR4][R6.64], R9 ;  /* 0x0000000906007986 */ /* 0x000fe2000c101904 */
[----:B------:R-:W-:Y:S05]  /*0130*/  EXIT ;  /* 0x000000000000794d */ /* 0x000fea0003800000 */
.L_x_0:
[----:B------:R-:W-:-:S00]  /*0140*/  BRA `(.L_x_0) ;  /* 0xfffffffc00fc7947 */ /* 0x000fc0000383ffff */
[----:B------:R-:W-:-:S00]  /*0150*/  NOP ;  /* 0x0000000000007918 */ /* 0x000fc00000000000 */
        /* <DEDUP_REMOVED lines=10> */
.L_x_1:


//--------------------- .nv.shared.reserved.0     --------------------------
	.section	.nv.shared.reserved.0,"aw",@nobits
	.weak		__nv_reservedSMEM_offset_0_alias
	.size		__nv_reservedSMEM_offset_0_alias, 0, 64
	.other		__nv_reservedSMEM_offset_0_alias,@"STO_CUDA_RESERVED_SHARED STV_DEFAULT"
__nv_reservedSMEM_offset_0_alias:
	.zero		0
	.zero		64


//--------------------- .nv.constant0._Z11add_vectorsPiS_S_i --------------------------
	.section	.nv.constant0._Z11add_vectorsPiS_S_i,"a",@progbits
	.sectionflags	@""
	.align	4
.nv.constant0._Z11add_vectorsPiS_S_i:
	.zero		924


//--------------------- SYMBOLS --------------------------

	.type		.nv.reservedSmem.offset0,@object
	.size		.nv.reservedSmem.offset0,0x4
